	.headerflags	@"EF_CUDA_TEXMODE_UNIFIED EF_CUDA_64BIT_ADDRESS EF_CUDA_ACCELERATORS EF_CUDA_SM90 EF_CUDA_VIRTUAL_SM(EF_CUDA_SM90)"
	.elftype	@"ET_EXEC"


//--------------------- .nv.info                  --------------------------
	.section	.nv.info,"",@"SHT_CUDA_INFO"
	.align	4


	//----- nvinfo : EIATTR_REGCOUNT
	.align		4
        /*0000*/ 	.byte	0x04, 0x2f
        /*0002*/ 	.short	(.L_2 - .L_1)
	.align		4
.L_1:
        /*0004*/ 	.word	index@(triton_poi_fused_native_group_norm_relu_10)
        /*0008*/ 	.word	0x00000024


	//----- nvinfo : EIATTR_MIN_STACK_SIZE
	.align		4
.L_2:
        /*000c*/ 	.byte	0x04, 0x12
        /*000e*/ 	.short	(.L_4 - .L_3)
	.align		4
.L_3:
        /*0010*/ 	.word	index@(triton_poi_fused_native_group_norm_relu_10)
        /*0014*/ 	.word	0x00000000


	//----- nvinfo : EIATTR_FRAME_SIZE
	.align		4
.L_4:
        /*0018*/ 	.byte	0x04, 0x11
        /*001a*/ 	.short	(.L_6 - .L_5)
	.align		4
.L_5:
        /*001c*/ 	.word	index@(triton_poi_fused_native_group_norm_relu_10)
        /*0020*/ 	.word	0x00000000


	//----- nvinfo : EIATTR_MIN_STACK_SIZE
	.align		4
.L_6:
        /*0024*/ 	.byte	0x04, 0x12
        /*0026*/ 	.short	(.L_8 - .L_7)
	.align		4
.L_7:
        /*0028*/ 	.word	index@(triton_poi_fused_native_group_norm_relu_10)
        /*002c*/ 	.word	0x00000000
.L_8:


//--------------------- .nv.info.triton_poi_fused_native_group_norm_relu_10 --------------------------
	.section	.nv.info.triton_poi_fused_native_group_norm_relu_10,"",@"SHT_CUDA_INFO"
	.sectionflags	@""
	.align	4


	//----- nvinfo : EIATTR_CUDA_API_VERSION
	.align		4
        /*0000*/ 	.byte	0x04, 0x37
        /*0002*/ 	.short	(.L_10 - .L_9)
.L_9:
        /*0004*/ 	.word	0x0000007c


	//----- nvinfo : EIATTR_KPARAM_INFO
	.align		4
.L_10:
        /*0008*/ 	.byte	0x04, 0x17
        /*000a*/ 	.short	(.L_12 - .L_11)
.L_11:
        /*000c*/ 	.word	0x00000000
        /*0010*/ 	.short	0x0006
        /*0012*/ 	.short	0x0030
        /*0014*/ 	.byte	0x00, 0xf0, 0x11, 0x00


	//----- nvinfo : EIATTR_KPARAM_INFO
	.align		4
.L_12:
        /*0018*/ 	.byte	0x04, 0x17
        /*001a*/ 	.short	(.L_14 - .L_13)
.L_13:
        /*001c*/ 	.word	0x00000000
        /*0020*/ 	.short	0x0005
        /*0022*/ 	.short	0x0028
        /*0024*/ 	.byte	0x00, 0xf4, 0x21, 0x00


	//----- nvinfo : EIATTR_KPARAM_INFO
	.align		4
.L_14:
        /*0028*/ 	.byte	0x04, 0x17
        /*002a*/ 	.short	(.L_16 - .L_15)
.L_15:
        /*002c*/ 	.word	0x00000000
        /*0030*/ 	.short	0x0004
        /*0032*/ 	.short	0x0020
        /*0034*/ 	.byte	0x00, 0xf4, 0x21, 0x00


	//----- nvinfo : EIATTR_KPARAM_INFO
	.align		4
.L_16:
        /*0038*/ 	.byte	0x04, 0x17
        /*003a*/ 	.short	(.L_18 - .L_17)
.L_17:
        /*003c*/ 	.word	0x00000000
        /*0040*/ 	.short	0x0003
        /*0042*/ 	.short	0x0018
        /*0044*/ 	.byte	0x00, 0xf4, 0x21, 0x00


	//----- nvinfo : EIATTR_KPARAM_INFO
	.align		4
.L_18:
        /*0048*/ 	.byte	0x04, 0x17
        /*004a*/ 	.short	(.L_20 - .L_19)
.L_19:
        /*004c*/ 	.word	0x00000000
        /*0050*/ 	.short	0x0002
        /*0052*/ 	.short	0x0010
        /*0054*/ 	.byte	0x00, 0xf4, 0x21, 0x00


	//----- nvinfo : EIATTR_KPARAM_INFO
	.align		4
.L_20:
        /*0058*/ 	.byte	0x04, 0x17
        /*005a*/ 	.short	(.L_22 - .L_21)
.L_21:
        /*005c*/ 	.word	0x00000000
        /*0060*/ 	.short	0x0001
        /*0062*/ 	.short	0x0008
        /*0064*/ 	.byte	0x00, 0xf4, 0x21, 0x00


	//----- nvinfo : EIATTR_KPARAM_INFO
	.align		4
.L_22:
        /*0068*/ 	.byte	0x04, 0x17
        /*006a*/ 	.short	(.L_24 - .L_23)
.L_23:
        /*006c*/ 	.word	0x00000000
        /*0070*/ 	.short	0x0000
        /*0072*/ 	.short	0x0000
        /*0074*/ 	.byte	0x00, 0xf4, 0x21, 0x00


	//----- nvinfo : EIATTR_SPARSE_MMA_MASK
	.align		4
.L_24:
        /*0078*/ 	.byte	0x03, 0x50
        /*007a*/ 	.short	0x0000


	//----- nvinfo : EIATTR_MAXREG_COUNT
	.align		4
        /*007c*/ 	.byte	0x03, 0x1b
        /*007e*/ 	.short	0x00ff


	//----- nvinfo : EIATTR_EXIT_INSTR_OFFSETS
	.align		4
        /*0080*/ 	.byte	0x04, 0x1c
        /*0082*/ 	.short	(.L_26 - .L_25)


	//   ....[0]....
.L_25:
        /*0084*/ 	.word	0x00000a90


	//----- nvinfo : EIATTR_REQNTID
	.align		4
.L_26:
        /*0088*/ 	.byte	0x04, 0x10
        /*008a*/ 	.short	(.L_28 - .L_27)
.L_27:
        /*008c*/ 	.word	0x00000080
        /*0090*/ 	.word	0x00000001
        /*0094*/ 	.word	0x00000001


	//----- nvinfo : EIATTR_CBANK_PARAM_SIZE
	.align		4
.L_28:
        /*0098*/ 	.byte	0x03, 0x19
        /*009a*/ 	.short	0x0034


	//----- nvinfo : EIATTR_PARAM_CBANK
	.align		4
        /*009c*/ 	.byte	0x04, 0x0a
        /*009e*/ 	.short	(.L_30 - .L_29)
	.align		4
.L_29:
        /*00a0*/ 	.word	index@(.nv.constant0.triton_poi_fused_native_group_norm_relu_10)
        /*00a4*/ 	.short	0x0210
        /*00a6*/ 	.short	0x0034


	//----- nvinfo : EIATTR_SW_WAR
	.align		4
.L_30:
        /*00a8*/ 	.byte	0x04, 0x36
        /*00aa*/ 	.short	(.L_32 - .L_31)
.L_31:
        /*00ac*/ 	.word	0x00000008
.L_32:


//--------------------- .nv.callgraph             --------------------------
	.section	.nv.callgraph,"",@"SHT_CUDA_CALLGRAPH"
	.align	4
	.sectionentsize	8
	.align		4
        /*0000*/ 	.word	0x00000000
	.align		4
        /*0004*/ 	.word	0xffffffff
	.align		4
        /*0008*/ 	.word	0x00000000
	.align		4
        /*000c*/ 	.word	0xfffffffe
	.align		4
        /*0010*/ 	.word	0x00000000
	.align		4
        /*0014*/ 	.word	0xfffffffd
	.align		4
        /*0018*/ 	.word	0x00000000
	.align		4
        /*001c*/ 	.word	0xfffffffc


//--------------------- .nv.constant4             --------------------------
	.section	.nv.constant4,"a",@progbits
	.align	8
	.align		8
.nv.constant4:
        /*0000*/ 	.dword	_$_str


//--------------------- .text.triton_poi_fused_native_group_norm_relu_10 --------------------------
	.section	.text.triton_poi_fused_native_group_norm_relu_10,"ax",@progbits
	.align	128
        .global         triton_poi_fused_native_group_norm_relu_10
        .type           triton_poi_fused_native_group_norm_relu_10,@function
        .size           triton_poi_fused_native_group_norm_relu_10,(.L_x_1 - triton_poi_fused_native_group_norm_relu_10)
        .other          triton_poi_fused_native_group_norm_relu_10,@"STO_CUDA_ENTRY STV_DEFAULT"
triton_poi_fused_native_group_norm_relu_10:
.text.triton_poi_fused_native_group_norm_relu_10:
[----:B------:R-:W-:Y:S01]  /*0000*/  LDC R1, c[0x0][0x28] ;  /* 0x00000a00ff017b82 */ /* 0x000fe20000000800 */
[----:B------:R-:W1:Y:S01]  /*0010*/  S2R R0, SR_TID.X ;  /* 0x0000000000007919 */ /* 0x000e620000002100 */
[----:B------:R-:W-:Y:S01]  /*0020*/  ULDC.64 UR4, c[0x0][0x208] ;  /* 0x0000820000047ab9 */ /* 0x000fe20000000a00 */
[----:B------:R-:W2:Y:S01]  /*0030*/  S2R R3, SR_CTAID.X ;  /* 0x0000000000037919 */ /* 0x000ea20000002500 */
[----:B-1----:R-:W-:Y:S01]  /*0040*/  IMAD.SHL.U32 R0, R0, 0x4, RZ ;  /* 0x0000000400007824 */ /* 0x002fe200078e00ff */
[----:B--2---:R-:W-:-:S04]  /*0050*/  SHF.R.S32.HI R25, RZ, 0x15, R3 ;  /* 0x00000015ff197819 */ /* 0x004fc80000011403 */
[----:B------:R-:W-:Y:S02]  /*0060*/  LOP3.LUT R0, R0, 0x1fc, RZ, 0xc0, !PT ;  /* 0x000001fc00007812 */ /* 0x000fe400078ec0ff */
[----:B------:R-:W-:-:S03]  /*0070*/  SGXT R25, R25, 0x1 ;  /* 0x000000011919781a */ /* 0x000fc60000000200 */
[----:B------:R-:W-:-:S04]  /*0080*/  IMAD R0, R3, 0x400, R0 ;  /* 0x0000040003007824 */ /* 0x000fc800078e0200 */
[----:B------:R-:W-:Y:S01]  /*0090*/  VIADD R4, R0, 0x2 ;  /* 0x0000000200047836 */ /* 0x000fe20000000000 */
[----:B------:R-:W-:Y:S02]  /*00a0*/  IADD3 R2, R0, 0x1, RZ ;  /* 0x0000000100027810 */ /* 0x000fe40007ffe0ff */
[C---:B------:R-:W-:Y:S02]  /*00b0*/  LEA.HI R3, R25.reuse, R0, RZ, 0x8 ;  /* 0x0000000019037211 */ /* 0x040fe400078f40ff */
[C---:B------:R-:W-:Y:S02]  /*00c0*/  LEA.HI R5, R25.reuse, R2, RZ, 0x8 ;  /* 0x0000000219057211 */ /* 0x040fe400078f40ff */
[----:B------:R-:W-:Y:S02]  /*00d0*/  LEA.HI R6, R25, R4, RZ, 0x8 ;  /* 0x0000000419067211 */ /* 0x000fe400078f40ff */
[----:B------:R-:W-:Y:S02]  /*00e0*/  LOP3.LUT R3, R3, 0xffffff00, RZ, 0xc0, !PT ;  /* 0xffffff0003037812 */ /* 0x000fe400078ec0ff */
[----:B------:R-:W-:-:S02]  /*00f0*/  LOP3.LUT R5, R5, 0xff00, RZ, 0xc0, !PT ;  /* 0x0000ff0005057812 */ /* 0x000fc400078ec0ff */
[----:B------:R-:W-:Y:S01]  /*0100*/  LOP3.LUT R7, R6, 0xff00, RZ, 0xc0, !PT ;  /* 0x0000ff0006077812 */ /* 0x000fe200078ec0ff */
[----:B------:R-:W-:Y:S01]  /*0110*/  IMAD.IADD R12, R0, 0x1, -R3 ;  /* 0x00000001000c7824 */ /* 0x000fe200078e0a03 */
[----:B------:R-:W-:Y:S02]  /*0120*/  IADD3 R5, R2, -R5, RZ ;  /* 0x8000000502057210 */ /* 0x000fe40007ffe0ff */
[----:B------:R-:W-:Y:S01]  /*0130*/  LEA.HI R18, R25, R0, RZ, 0x10 ;  /* 0x0000000019127211 */ /* 0x000fe200078f80ff */
[----:B------:R-:W-:Y:S01]  /*0140*/  IMAD.IADD R7, R4, 0x1, -R7 ;  /* 0x0000000104077824 */ /* 0x000fe200078e0a07 */
[----:B------:R-:W-:Y:S02]  /*0150*/  PRMT R2, R12, 0x9910, RZ ;  /* 0x000099100c027816 */ /* 0x000fe400000000ff */
[----:B------:R-:W-:Y:S02]  /*0160*/  PRMT R3, R5, 0x9910, RZ ;  /* 0x0000991005037816 */ /* 0x000fe400000000ff */
[----:B------:R-:W-:-:S02]  /*0170*/  PRMT R4, R7, 0x9910, RZ ;  /* 0x0000991007047816 */ /* 0x000fc400000000ff */
[----:B------:R-:W-:Y:S02]  /*0180*/  SHF.R.S32.HI R2, RZ, 0xf, R2 ;  /* 0x0000000fff027819 */ /* 0x000fe40000011402 */
[----:B------:R-:W-:Y:S02]  /*0190*/  SHF.R.S32.HI R3, RZ, 0xf, R3 ;  /* 0x0000000fff037819 */ /* 0x000fe40000011403 */
[----:B------:R-:W-:Y:S02]  /*01a0*/  SHF.R.S32.HI R4, RZ, 0xf, R4 ;  /* 0x0000000fff047819 */ /* 0x000fe40000011404 */
[----:B------:R-:W-:Y:S02]  /*01b0*/  LOP3.LUT R9, R2, 0xffff, RZ, 0xc0, !PT ;  /* 0x0000ffff02097812 */ /* 0x000fe400078ec0ff */
[----:B------:R-:W-:Y:S02]  /*01c0*/  LOP3.LUT R2, R3, 0xffff, RZ, 0xc0, !PT ;  /* 0x0000ffff03027812 */ /* 0x000fe400078ec0ff */
[----:B------:R-:W-:-:S02]  /*01d0*/  LOP3.LUT R8, R4, 0xffff, RZ, 0xc0, !PT ;  /* 0x0000ffff04087812 */ /* 0x000fc400078ec0ff */
[----:B------:R-:W-:Y:S02]  /*01e0*/  LEA.HI R5, R2, R5, RZ, 0x13 ;  /* 0x0000000502057211 */ /* 0x000fe400078f98ff */
[----:B------:R-:W-:Y:S01]  /*01f0*/  LEA.HI R8, R8, R7, RZ, 0x13 ;  /* 0x0000000708087211 */ /* 0x000fe200078f98ff */
[----:B------:R-:W1:Y:S01]  /*0200*/  LDC.64 R2, c[0x0][0x218] ;  /* 0x00008600ff027b82 */ /* 0x000e620000000a00 */
[----:B------:R-:W-:Y:S02]  /*0210*/  LEA.HI R4, R9, R12, RZ, 0x13 ;  /* 0x0000000c09047211 */ /* 0x000fe400078f98ff */
[----:B------:R-:W-:Y:S02]  /*0220*/  PRMT R5, R5, 0x9910, RZ ;  /* 0x0000991005057816 */ /* 0x000fe400000000ff */
[----:B------:R-:W-:Y:S02]  /*0230*/  PRMT R4, R4, 0x9910, RZ ;  /* 0x0000991004047816 */ /* 0x000fe400000000ff */
[----:B------:R-:W-:Y:S01]  /*0240*/  SHF.R.S32.HI R5, RZ, 0x3, R5 ;  /* 0x00000003ff057819 */ /* 0x000fe20000011405 */
[----:B------:R-:W2:Y:S01]  /*0250*/  LDC.64 R6, c[0x0][0x210] ;  /* 0x00008400ff067b82 */ /* 0x000ea20000000a00 */
[----:B------:R-:W-:-:S02]  /*0260*/  SHF.R.S32.HI R4, RZ, 0x3, R4 ;  /* 0x00000003ff047819 */ /* 0x000fc40000011404 */
[----:B------:R-:W-:Y:S02]  /*0270*/  SHF.R.S32.HI R14, RZ, 0x10, R18 ;  /* 0x00000010ff0e7819 */ /* 0x000fe40000011412 */
[----:B------:R-:W-:Y:S02]  /*0280*/  PRMT R29, R4, 0x9910, RZ ;  /* 0x00009910041d7816 */ /* 0x000fe400000000ff */
[----:B------:R-:W-:Y:S02]  /*0290*/  PRMT R24, R5, 0x9910, RZ ;  /* 0x0000991005187816 */ /* 0x000fe400000000ff */
[----:B------:R-:W-:Y:S01]  /*02a0*/  PRMT R8, R8, 0x9910, RZ ;  /* 0x0000991008087816 */ /* 0x000fe200000000ff */
[C---:B------:R-:W-:Y:S01]  /*02b0*/  IMAD R19, R14.reuse, 0x20, R29 ;  /* 0x000000200e137824 */ /* 0x040fe200078e021d */
[----:B------:R-:W-:Y:S02]  /*02c0*/  LEA R27, R14, R24, 0x5 ;  /* 0x000000180e1b7211 */ /* 0x000fe400078e28ff */
[----:B------:R-:W-:Y:S01]  /*02d0*/  SHF.R.S32.HI R8, RZ, 0x3, R8 ;  /* 0x00000003ff087819 */ /* 0x000fe20000011408 */
[----:B-1----:R-:W-:-:S03]  /*02e0*/  IMAD.WIDE R20, R19, 0x4, R2 ;  /* 0x0000000413147825 */ /* 0x002fc600078e0202 */
[----:B------:R-:W-:Y:S01]  /*02f0*/  PRMT R13, R8, 0x9910, RZ ;  /* 0x00009910080d7816 */ /* 0x000fe200000000ff */
[----:B------:R-:W-:Y:S02]  /*0300*/  IMAD.WIDE R22, R27, 0x4, R2 ;  /* 0x000000041b167825 */ /* 0x000fe400078e0202 */
[----:B------:R-:W3:Y:S02]  /*0310*/  LDG.E.EL R21, desc[UR4][R20.64] ;  /* 0x0000000414157981 */ /* 0x000ee4000c2e1900 */
[----:B--2---:R-:W-:Y:S02]  /*0320*/  IMAD.WIDE R6, R0, 0x4, R6 ;  /* 0x0000000400067825 */ /* 0x004fe400078e0206 */
[----:B------:R-:W2:Y:S01]  /*0330*/  LDG.E.EL R16, desc[UR4][R22.64] ;  /* 0x0000000416107981 */ /* 0x000ea2000c2e1900 */
[----:B------:R-:W-:Y:S01]  /*0340*/  IADD3 R26, R0, 0x3, RZ ;  /* 0x00000003001a7810 */ /* 0x000fe20007ffe0ff */
[----:B------:R-:W-:Y:S02]  /*0350*/  IMAD R15, R14, 0x20, R13 ;  /* 0x000000200e0f7824 */ /* 0x000fe400078e020d */
[----:B------:R-:W3:Y:S01]  /*0360*/  LDG.E.128 R8, desc[UR4][R6.64] ;  /* 0x0000000406087981 */ /* 0x000ee2000c1e1d00 */
[----:B------:R-:W-:Y:S01]  /*0370*/  LEA.HI R25, R25, R26, RZ, 0x8 ;  /* 0x0000001a19197211 */ /* 0x000fe200078f40ff */
[----:B------:R-:W-:-:S03]  /*0380*/  IMAD.WIDE R4, R15, 0x4, R2 ;  /* 0x000000040f047825 */ /* 0x000fc600078e0202 */
[----:B------:R-:W-:Y:S02]  /*0390*/  LOP3.LUT R25, R25, 0xff00, RZ, 0xc0, !PT ;  /* 0x0000ff0019197812 */ /* 0x000fe400078ec0ff */
[----:B------:R1:W4:Y:S03]  /*03a0*/  LDG.E.EL R17, desc[UR4][R4.64] ;  /* 0x0000000404117981 */ /* 0x000326000c2e1900 */
[----:B------:R-:W-:-:S05]  /*03b0*/  IMAD.IADD R25, R26, 0x1, -R25 ;  /* 0x000000011a197824 */ /* 0x000fca00078e0a19 */
[----:B------:R-:W-:-:S04]  /*03c0*/  PRMT R26, R25, 0x9910, RZ ;  /* 0x00009910191a7816 */ /* 0x000fc800000000ff */
[----:B------:R-:W-:-:S04]  /*03d0*/  SHF.R.S32.HI R26, RZ, 0xf, R26 ;  /* 0x0000000fff1a7819 */ /* 0x000fc8000001141a */
[----:B------:R-:W-:Y:S02]  /*03e0*/  LOP3.LUT R26, R26, 0xffff, RZ, 0xc0, !PT ;  /* 0x0000ffff1a1a7812 */ /* 0x000fe400078ec0ff */
[----:B-1----:R-:W-:Y:S02]  /*03f0*/  IADD3 R4, R18, 0x200, RZ ;  /* 0x0000020012047810 */ /* 0x002fe40007ffe0ff */
[----:B------:R-:W-:Y:S02]  /*0400*/  LEA.HI R25, R26, R25, RZ, 0x13 ;  /* 0x000000191a197211 */ /* 0x000fe400078f98ff */
[----:B------:R-:W-:Y:S02]  /*0410*/  SHF.R.S32.HI R4, RZ, 0x10, R4 ;  /* 0x00000010ff047819 */ /* 0x000fe40000011404 */
[----:B------:R-:W-:-:S03]  /*0420*/  PRMT R5, R25, 0x9910, RZ ;  /* 0x0000991019057816 */ /* 0x000fc600000000ff */
[C---:B------:R-:W-:Y:S01]  /*0430*/  IMAD R24, R4.reuse, 0x20, R24 ;  /* 0x0000002004187824 */ /* 0x040fe200078e0218 */
[----:B------:R-:W-:Y:S01]  /*0440*/  SHF.R.S32.HI R5, RZ, 0x3, R5 ;  /* 0x00000003ff057819 */ /* 0x000fe20000011405 */
[C---:B------:R-:W-:Y:S01]  /*0450*/  IMAD R23, R4.reuse, 0x20, R29 ;  /* 0x0000002004177824 */ /* 0x040fe200078e021d */
[----:B------:R-:W-:Y:S01]  /*0460*/  LEA R22, R4, R13, 0x5 ;  /* 0x0000000d04167211 */ /* 0x000fe200078e28ff */
[----:B------:R-:W-:Y:S01]  /*0470*/  IMAD.WIDE R28, R24, 0x4, R2 ;  /* 0x00000004181c7825 */ /* 0x000fe200078e0202 */
[----:B------:R-:W-:-:S04]  /*0480*/  PRMT R25, R5, 0x9910, RZ ;  /* 0x0000991005197816 */ /* 0x000fc800000000ff */
[----:B------:R-:W-:Y:S02]  /*0490*/  LEA R5, R14, R25, 0x5 ;  /* 0x000000190e057211 */ /* 0x000fe400078e28ff */
[----:B------:R1:W5:Y:S02]  /*04a0*/  LDG.E.EL R14, desc[UR4][R28.64] ;  /* 0x000000041c0e7981 */ /* 0x000364000c2e1900 */
[----:B-1----:R-:W-:-:S05]  /*04b0*/  IMAD.WIDE R28, R22, 0x4, R2 ;  /* 0x00000004161c7825 */ /* 0x002fca00078e0202 */
[----:B------:R1:W4:Y:S02]  /*04c0*/  LDG.E.EL R13, desc[UR4][R28.64] ;  /* 0x000000041c0d7981 */ /* 0x000324000c2e1900 */
[----:B-1----:R-:W1:Y:S01]  /*04d0*/  LDC.64 R28, c[0x0][0x220] ;  /* 0x00008800ff1c7b82 */ /* 0x002e620000000a00 */
[----:B------:R-:W-:Y:S02]  /*04e0*/  IMAD R25, R4, 0x20, R25 ;  /* 0x0000002004197824 */ /* 0x000fe400078e0219 */
[----:B------:R-:W-:-:S04]  /*04f0*/  IMAD.WIDE R32, R23, 0x4, R2 ;  /* 0x0000000417207825 */ /* 0x000fc800078e0202 */
[--C-:B------:R-:W-:Y:S01]  /*0500*/  IMAD.WIDE R30, R5, 0x4, R2.reuse ;  /* 0x00000004051e7825 */ /* 0x100fe200078e0202 */
[----:B------:R-:W5:Y:S03]  /*0510*/  LDG.E.EL R20, desc[UR4][R32.64] ;  /* 0x0000000420147981 */ /* 0x000f66000c2e1900 */
[----:B------:R-:W-:Y:S01]  /*0520*/  IMAD.WIDE R2, R25, 0x4, R2 ;  /* 0x0000000419027825 */ /* 0x000fe200078e0202 */
[----:B------:R-:W5:Y:S05]  /*0530*/  LDG.E.EL R18, desc[UR4][R30.64] ;  /* 0x000000041e127981 */ /* 0x000f6a000c2e1900 */
[----:B------:R3:W5:Y:S01]  /*0540*/  LDG.E.EL R2, desc[UR4][R2.64] ;  /* 0x0000000402027981 */ /* 0x000762000c2e1900 */
[----:B-1----:R-:W-:-:S04]  /*0550*/  IMAD.WIDE R26, R27, 0x4, R28 ;  /* 0x000000041b1a7825 */ /* 0x002fc800078e021c */
[----:B------:R-:W-:-:S04]  /*0560*/  IMAD.WIDE R4, R5, 0x4, R28 ;  /* 0x0000000405047825 */ /* 0x000fc800078e021c */
[----:B---3--:R-:W-:Y:S01]  /*0570*/  FADD R3, R8, -R21 ;  /* 0x8000001508037221 */ /* 0x008fe20000000000 */
[----:B--2---:R-:W-:Y:S01]  /*0580*/  FADD R16, R9, -R16 ;  /* 0x8000001009107221 */ /* 0x004fe20000000000 */
[--C-:B------:R-:W-:Y:S01]  /*0590*/  IMAD.WIDE R8, R19, 0x4, R28.reuse ;  /* 0x0000000413087825 */ /* 0x100fe200078e021c */
[----:B------:R-:W2:Y:S04]  /*05a0*/  LDG.E.EL R21, desc[UR4][R26.64] ;  /* 0x000000041a157981 */ /* 0x000ea8000c2e1900 */
[----:B------:R1:W3:Y:S02]  /*05b0*/  LDG.E.EL R19, desc[UR4][R8.64] ;  /* 0x0000000408137981 */ /* 0x0002e4000c2e1900 */
[----:B-1----:R-:W-:-:S05]  /*05c0*/  IMAD.WIDE R8, R15, 0x4, R28 ;  /* 0x000000040f087825 */ /* 0x002fca00078e021c */
[----:B------:R1:W3:Y:S01]  /*05d0*/  LDG.E.EL R15, desc[UR4][R8.64] ;  /* 0x00000004080f7981 */ /* 0x0002e2000c2e1900 */
[----:B------:R-:W-:-:S03]  /*05e0*/  IMAD.WIDE R26, R23, 0x4, R28 ;  /* 0x00000004171a7825 */ /* 0x000fc600078e021c */
[----:B------:R-:W3:Y:S04]  /*05f0*/  LDG.E.EL R23, desc[UR4][R4.64] ;  /* 0x0000000404177981 */ /* 0x000ee8000c2e1900 */
[----:B------:R-:W3:Y:S01]  /*0600*/  LDG.E.EL R27, desc[UR4][R26.64] ;  /* 0x000000041a1b7981 */ /* 0x000ee2000c2e1900 */
[----:B-1----:R-:W-:-:S03]  /*0610*/  IMAD.WIDE R8, R24, 0x4, R28 ;  /* 0x0000000418087825 */ /* 0x002fc600078e021c */
[----:B------:R-:W3:Y:S04]  /*0620*/  LDG.E.128 R4, desc[UR4][R6.64+0x800] ;  /* 0x0008000406047981 */ /* 0x000ee8000c1e1d00 */
[----:B------:R1:W3:Y:S02]  /*0630*/  LDG.E.EL R24, desc[UR4][R8.64] ;  /* 0x0000000408187981 */ /* 0x0002e4000c2e1900 */
[----:B-1----:R-:W-:-:S04]  /*0640*/  IMAD.WIDE R8, R22, 0x4, R28 ;  /* 0x0000000416087825 */ /* 0x002fc800078e021c */
[----:B------:R-:W-:Y:S02]  /*0650*/  IMAD.WIDE R28, R25, 0x4, R28 ;  /* 0x00000004191c7825 */ /* 0x000fe400078e021c */
[----:B------:R1:W3:Y:S04]  /*0660*/  LDG.E.EL R25, desc[UR4][R8.64] ;  /* 0x0000000408197981 */ /* 0x0002e8000c2e1900 */
[----:B0-----:R0:W3:Y:S01]  /*0670*/  LDG.E.EL R26, desc[UR4][R28.64] ;  /* 0x000000041c1a7981 */ /* 0x0010e2000c2e1900 */
[----:B-1----:R-:W1:Y:S08]  /*0680*/  LDC.64 R8, c[0x0][0x228] ;  /* 0x00008a00ff087b82 */ /* 0x002e700000000a00 */
[----:B0-----:R-:W0:Y:S01]  /*0690*/  LDC.64 R28, c[0x0][0x230] ;  /* 0x00008c00ff1c7b82 */ /* 0x001e220000000a00 */
[----:B----4-:R-:W-:Y:S01]  /*06a0*/  FADD R17, R10, -R17 ;  /* 0x800000110a117221 */ /* 0x010fe20000000000 */
[----:B------:R-:W-:Y:S01]  /*06b0*/  HFMA2.MMA R10, -RZ, RZ, 0.75, 0 ;  /* 0x3a000000ff0a7435 */ /* 0x000fe200000001ff */
[----:B-----5:R-:W-:Y:S01]  /*06c0*/  FADD R18, R11, -R18 ;  /* 0x800000120b127221 */ /* 0x020fe20000000000 */
[----:B-1----:R-:W-:-:S08]  /*06d0*/  IMAD.WIDE R8, R12, 0x4, R8 ;  /* 0x000000040c087825 */ /* 0x002fd000078e0208 */
[-C--:B--2---:R-:W-:Y:S01]  /*06e0*/  FFMA R21, R21, R10.reuse, 9.9999997473787516356e-06 ;  /* 0x3727c5ac15157423 */ /* 0x084fe2000000000a */
[-C--:B---3--:R-:W-:Y:S01]  /*06f0*/  FFMA R19, R19, R10.reuse, 9.9999997473787516356e-06 ;  /* 0x3727c5ac13137423 */ /* 0x088fe2000000000a */
[-C--:B------:R-:W-:Y:S01]  /*0700*/  FFMA R22, R15, R10.reuse, 9.9999997473787516356e-06 ;  /* 0x3727c5ac0f167423 */ /* 0x080fe2000000000a */
[----:B------:R-:W-:Y:S01]  /*0710*/  FFMA R23, R23, R10, 9.9999997473787516356e-06 ;  /* 0x3727c5ac17177423 */ /* 0x000fe2000000000a */
[----:B------:R-:W-:Y:S01]  /*0720*/  FADD R6, R6, -R13 ;  /* 0x8000000d06067221 */ /* 0x000fe20000000000 */
[----:B0-----:R-:W-:-:S04]  /*0730*/  IMAD.WIDE R12, R12, 0x4, R28 ;  /* 0x000000040c0c7825 */ /* 0x001fc800078e021c */
[----:B------:R-:W-:Y:S01]  /*0740*/  FADD R4, R4, -R20 ;  /* 0x8000001404047221 */ /* 0x000fe20000000000 */
[----:B------:R-:W-:Y:S01]  /*0750*/  FADD R5, R5, -R14 ;  /* 0x8000000e05057221 */ /* 0x000fe20000000000 */
[-C--:B------:R-:W-:Y:S01]  /*0760*/  FFMA R20, R27, R10.reuse, 9.9999997473787516356e-06 ;  /* 0x3727c5ac1b147423 */ /* 0x080fe2000000000a */
[-C--:B------:R-:W-:Y:S01]  /*0770*/  FFMA R24, R24, R10.reuse, 9.9999997473787516356e-06 ;  /* 0x3727c5ac18187423 */ /* 0x080fe2000000000a */
[----:B------:R-:W2:Y:S01]  /*0780*/  LDG.E.EL.128 R12, desc[UR4][R12.64] ;  /* 0x000000040c0c7981 */ /* 0x000ea2000c2e1d00 */
[-C--:B------:R-:W-:Y:S01]  /*0790*/  FFMA R25, R25, R10.reuse, 9.9999997473787516356e-06 ;  /* 0x3727c5ac19197423 */ /* 0x080fe2000000000a */
[----:B------:R-:W-:Y:S02]  /*07a0*/  FFMA R26, R26, R10, 9.9999997473787516356e-06 ;  /* 0x3727c5ac1a1a7423 */ /* 0x000fe4000000000a */
[----:B------:R-:W2:Y:S01]  /*07b0*/  LDG.E.EL.128 R8, desc[UR4][R8.64] ;  /* 0x0000000408087981 */ /* 0x000ea2000c2e1d00 */
[----:B------:R-:W0:Y:S01]  /*07c0*/  MUFU.RSQ R28, R19 ;  /* 0x00000013001c7308 */ /* 0x000e220000001400 */
[----:B------:R-:W-:-:S07]  /*07d0*/  FADD R7, R7, -R2 ;  /* 0x8000000207077221 */ /* 0x000fce0000000000 */
[----:B------:R-:W-:Y:S08]  /*07e0*/  MUFU.RSQ R27, R20 ;  /* 0x00000014001b7308 */ /* 0x000ff00000001400 */
[----:B------:R-:W1:Y:S01]  /*07f0*/  MUFU.RSQ R21, R21 ;  /* 0x0000001500157308 */ /* 0x000e620000001400 */
[----:B0-----:R-:W-:Y:S02]  /*0800*/  FMUL R29, R28, R3 ;  /* 0x000000031c1d7220 */ /* 0x001fe40000400000 */
[----:B------:R-:W0:Y:S05]  /*0810*/  LDC.64 R2, c[0x0][0x238] ;  /* 0x00008e00ff027b82 */ /* 0x000e2a0000000a00 */
[----:B------:R-:W3:Y:S08]  /*0820*/  MUFU.RSQ R22, R22 ;  /* 0x0000001600167308 */ /* 0x000ef00000001400 */
[----:B------:R-:W4:Y:S08]  /*0830*/  MUFU.RSQ R23, R23 ;  /* 0x0000001700177308 */ /* 0x000f300000001400 */
[----:B------:R-:W5:Y:S08]  /*0840*/  MUFU.RSQ R24, R24 ;  /* 0x0000001800187308 */ /* 0x000f700000001400 */
[----:B------:R-:W5:Y:S08]  /*0850*/  MUFU.RSQ R25, R25 ;  /* 0x0000001900197308 */ /* 0x000f700000001400 */
[----:B------:R-:W0:Y:S01]  /*0860*/  MUFU.RSQ R26, R26 ;  /* 0x0000001a001a7308 */ /* 0x000e220000001400 */
[----:B-1----:R-:W-:Y:S01]  /*0870*/  FMUL R16, R21, R16 ;  /* 0x0000001015107220 */ /* 0x002fe20000400000 */
[----:B---3--:R-:W-:Y:S01]  /*0880*/  FMUL R17, R22, R17 ;  /* 0x0000001116117220 */ /* 0x008fe20000400000 */
[----:B----4-:R-:W-:Y:S01]  /*0890*/  FMUL R18, R23, R18 ;  /* 0x0000001217127220 */ /* 0x010fe20000400000 */
[----:B------:R-:W-:Y:S01]  /*08a0*/  FMUL R27, R27, R4 ;  /* 0x000000041b1b7220 */ /* 0x000fe20000400000 */
[----:B-----5:R-:W-:Y:S01]  /*08b0*/  FMUL R20, R24, R5 ;  /* 0x0000000518147220 */ /* 0x020fe20000400000 */
[----:B------:R-:W-:Y:S01]  /*08c0*/  FMUL R5, R25, R6 ;  /* 0x0000000619057220 */ /* 0x000fe20000400000 */
[----:B0-----:R-:W-:Y:S01]  /*08d0*/  FMUL R4, R26, R7 ;  /* 0x000000071a047220 */ /* 0x001fe20000400000 */
[----:B------:R-:W-:-:S04]  /*08e0*/  IMAD.WIDE R2, R0, 0x4, R2 ;  /* 0x0000000400027825 */ /* 0x000fc800078e0202 */
[----:B--2---:R-:W-:Y:S01]  /*08f0*/  FFMA R29, R8, R29, R12 ;  /* 0x0000001d081d7223 */ /* 0x004fe2000000000c */
[----:B------:R-:W-:Y:S01]  /*0900*/  FFMA R16, R9, R16, R13 ;  /* 0x0000001009107223 */ /* 0x000fe2000000000d */
[----:B------:R-:W-:Y:S01]  /*0910*/  FFMA R17, R10, R17, R14 ;  /* 0x000000110a117223 */ /* 0x000fe2000000000e */
[----:B------:R-:W-:Y:S01]  /*0920*/  FFMA R18, R11, R18, R15 ;  /* 0x000000120b127223 */ /* 0x000fe2000000000f */
[----:B------:R-:W-:Y:S01]  /*0930*/  FFMA R8, R8, R27, R12 ;  /* 0x0000001b08087223 */ /* 0x000fe2000000000c */
[----:B------:R-:W-:Y:S01]  /*0940*/  FFMA R9, R9, R20, R13 ;  /* 0x0000001409097223 */ /* 0x000fe2000000000d */
[----:B------:R-:W-:Y:S01]  /*0950*/  FFMA R10, R10, R5, R14 ;  /* 0x000000050a0a7223 */ /* 0x000fe2000000000e */
[----:B------:R-:W-:Y:S01]  /*0960*/  FFMA R11, R11, R4, R15 ;  /* 0x000000040b0b7223 */ /* 0x000fe2000000000f */
[----:B------:R-:W-:Y:S02]  /*0970*/  FSETP.GEU.AND P6, PT, R29, RZ, PT ;  /* 0x000000ff1d00720b */ /* 0x000fe40003fce000 */
[----:B------:R-:W-:-:S02]  /*0980*/  FSETP.GEU.AND P0, PT, R8, RZ, PT ;  /* 0x000000ff0800720b */ /* 0x000fc40003f0e000 */
[----:B------:R-:W-:Y:S02]  /*0990*/  SEL R4, R29, RZ, P6 ;  /* 0x000000ff1d047207 */ /* 0x000fe40003000000 */
[----:B------:R-:W-:Y:S02]  /*09a0*/  FSETP.GEU.AND P1, PT, R18, RZ, PT ;  /* 0x000000ff1200720b */ /* 0x000fe40003f2e000 */
[----:B------:R-:W-:Y:S02]  /*09b0*/  FSETP.GEU.AND P2, PT, R17, RZ, PT ;  /* 0x000000ff1100720b */ /* 0x000fe40003f4e000 */
[----:B------:R-:W-:Y:S02]  /*09c0*/  FSETP.GEU.AND P3, PT, R16, RZ, PT ;  /* 0x000000ff1000720b */ /* 0x000fe40003f6e000 */
[----:B------:R-:W-:Y:S02]  /*09d0*/  FSETP.GEU.AND P4, PT, R10, RZ, PT ;  /* 0x000000ff0a00720b */ /* 0x000fe40003f8e000 */
[----:B------:R-:W-:-:S02]  /*09e0*/  FSETP.GEU.AND P5, PT, R9, RZ, PT ;  /* 0x000000ff0900720b */ /* 0x000fc40003fae000 */
[----:B------:R-:W-:Y:S02]  /*09f0*/  FSETP.GEU.AND P6, PT, R11, RZ, PT ;  /* 0x000000ff0b00720b */ /* 0x000fe40003fce000 */
[----:B------:R-:W-:Y:S02]  /*0a00*/  SEL R8, R8, RZ, P0 ;  /* 0x000000ff08087207 */ /* 0x000fe40000000000 */
[----:B------:R-:W-:Y:S02]  /*0a10*/  SEL R7, R18, RZ, P1 ;  /* 0x000000ff12077207 */ /* 0x000fe40000800000 */
[----:B------:R-:W-:Y:S02]  /*0a20*/  SEL R6, R17, RZ, P2 ;  /* 0x000000ff11067207 */ /* 0x000fe40001000000 */
[----:B------:R-:W-:Y:S02]  /*0a30*/  SEL R5, R16, RZ, P3 ;  /* 0x000000ff10057207 */ /* 0x000fe40001800000 */
[----:B------:R-:W-:-:S02]  /*0a40*/  SEL R10, R10, RZ, P4 ;  /* 0x000000ff0a0a7207 */ /* 0x000fc40002000000 */
[----:B------:R-:W-:Y:S02]  /*0a50*/  SEL R9, R9, RZ, P5 ;  /* 0x000000ff09097207 */ /* 0x000fe40002800000 */
[----:B------:R-:W-:Y:S01]  /*0a60*/  SEL R11, R11, RZ, P6 ;  /* 0x000000ff0b0b7207 */ /* 0x000fe20003000000 */
[----:B------:R-:W-:Y:S04]  /*0a70*/  STG.E.128 desc[UR4][R2.64], R4 ;  /* 0x0000000402007986 */ /* 0x000fe8000c101d04 */
[----:B------:R-:W-:Y:S01]  /*0a80*/  STG.E.128 desc[UR4][R2.64+0x800], R8 ;  /* 0x0008000802007986 */ /* 0x000fe2000c101d04 */
[----:B------:R-:W-:Y:S05]  /*0a90*/  EXIT ;  /* 0x000000000000794d */ /* 0x000fea0003800000 */
.L_x_0:
[----:B------:R-:W-:-:S00]  /*0aa0*/  BRA `(.L_x_0) ;  /* 0xfffffffc00fc7947 */ /* 0x000fc0000383ffff */
[----:B------:R-:W-:-:S00]  /*0ab0*/  NOP ;  /* 0x0000000000007918 */ /* 0x000fc00000000000 */
        /* <DEDUP_REMOVED lines=12> */
.L_x_1:


//--------------------- .nv.global.init           --------------------------
	.section	.nv.global.init,"aw",@progbits
.nv.global.init:
	.type		_$_str,@object
	.size		_$_str,(.L_0 - _$_str)
_$_str:
        /*0000*/ 	.byte	0x5f, 0x5f, 0x43, 0x55, 0x44, 0x41, 0x5f, 0x46, 0x54, 0x5a, 0x00
.L_0:


//--------------------- .nv.constant0.triton_poi_fused_native_group_norm_relu_10 --------------------------
	.section	.nv.constant0.triton_poi_fused_native_group_norm_relu_10,"a",@progbits
	.sectionflags	@""
	.align	4
.nv.constant0.triton_poi_fused_native_group_norm_relu_10:
	.zero		580
